//
// Generated by NVIDIA NVVM Compiler
//
// Compiler Build ID: CL-36424714
// Cuda compilation tools, release 13.0, V13.0.88
// Based on NVVM 20.0.0
//

.version 9.0
.target sm_100
.address_size 64

	// .globl	_Z5brutev
.extern .func  (.param .b32 func_retval0) vprintf
(
	.param .b64 vprintf_param_0,
	.param .b64 vprintf_param_1
)
;
.global .align 4 .b8 precalc_xorwow_matrix[102400];
.global .align 4 .b8 precalc_xorwow_offset_matrix[102400];
.global .align 4 .b8 mrg32k3aM1[2304];
.global .align 4 .b8 mrg32k3aM2[2304];
.global .align 4 .b8 mrg32k3aM1SubSeq[2016];
.global .align 4 .b8 mrg32k3aM2SubSeq[2016];
.global .align 4 .b8 mrg32k3aM1Seq[2304];
.global .align 4 .b8 mrg32k3aM2Seq[2304];
.const .align 8 .b8 __cr_lgamma_table[72];
.global .align 1 .b8 constant_bits[64] = {1, 0, 1, 1, 0, 1, 0, 0, 1, 0, 1, 1, 1, 0, 0, 1, 1, 0, 1, 1, 0, 0, 1, 0, 0, 1, 1, 0, 1, 0, 1, 0, 1, 0, 0, 1, 1, 1, 0, 1, 0, 0, 0, 1, 1, 1, 0, 1};
.const .align 1 .b8 CMP[110] = {30, 12, 97, 46, 147, 112, 175, 112, 239, 211, 139, 56, 216, 199, 13, 24, 90, 186, 254, 215, 205, 212, 84, 143, 214, 217, 132, 149, 171, 47, 159, 214, 0, 14, 181, 211, 206, 133, 74, 141, 27, 111, 128, 220, 10, 163, 123, 20, 55, 162, 193, 190, 131, 134, 204, 233, 205, 172, 188, 8, 52, 217, 37, 243, 140, 103, 214, 184, 67, 142, 58, 168, 141, 158, 173, 202, 251, 208, 19, 105, 131, 29, 219, 155, 234, 149, 220, 38, 115, 42, 251, 151, 241, 9, 129, 183, 141, 146, 161, 105, 93, 129, 138, 82, 20, 31, 190, 127, 108, 209};
.global .align 1 .b8 $str[19] = {70, 111, 117, 110, 100, 33, 32, 84, 105, 109, 101, 58, 32, 37, 108, 108, 120, 10};
.global .align 1 .b8 $str$1[18] = {70, 111, 117, 110, 100, 33, 32, 80, 105, 100, 58, 32, 37, 108, 108, 120, 10};
.global .align 1 .b8 $str$2[19] = {70, 111, 117, 110, 100, 33, 32, 65, 100, 100, 114, 58, 32, 37, 108, 108, 120, 10};
.global .align 1 .b8 $str$3[20] = {70, 111, 117, 110, 100, 33, 32, 83, 116, 97, 116, 101, 58, 32, 37, 108, 108, 120, 10};

.visible .entry _Z5brutev()
{
	.local .align 8 .b8 	__local_depot0[912];
	.reg .b64 	%SP;
	.reg .b64 	%SPL;
	.reg .pred 	%p<10>;
	.reg .b16 	%rs<3>;
	.reg .b32 	%r<27>;
	.reg .b64 	%rd<67>;

	mov.u64 	%SPL, __local_depot0;
	cvta.local.u64 	%SP, %SPL;
	add.u64 	%rd1, %SPL, 0;
	mov.u32 	%r2, %ctaid.z;
	cvt.u64.u32 	%rd2, %r2;
	mov.u32 	%r3, %tid.x;
	mov.u32 	%r4, %ntid.x;
	mov.u32 	%r5, %tid.y;
	mov.u32 	%r6, %ntid.y;
	mov.u32 	%r7, %ctaid.x;
	mov.u32 	%r8, %nctaid.x;
	mov.u32 	%r9, %ctaid.y;
	mad.lo.s32 	%r10, %r8, %r9, %r7;
	mad.lo.s32 	%r11, %r10, %r6, %r5;
	mad.lo.s32 	%r12, %r11, %r4, %r3;
	mul.wide.u32 	%rd12, %r12, 4096;
	or.b64  	%rd3, %rd12, 123145302312640;
	xor.b64  	%rd13, %rd3, %rd2;
	xor.b64  	%rd4, %rd13, 7554110156628295680;
	shr.u64 	%rd14, %rd4, 12;
	xor.b64  	%rd15, %rd14, %rd4;
	shl.b64 	%rd16, %rd15, 25;
	xor.b64  	%rd17, %rd15, %rd16;
	shr.u64 	%rd18, %rd17, 27;
	xor.b64  	%rd19, %rd4, %rd18;
	xor.b64  	%rd20, %rd19, %rd14;
	xor.b64  	%rd21, %rd20, %rd16;
	shr.u64 	%rd22, %rd21, 12;
	xor.b64  	%rd23, %rd22, %rd21;
	shl.b64 	%rd24, %rd23, 25;
	xor.b64  	%rd25, %rd23, %rd24;
	shr.u64 	%rd26, %rd25, 27;
	xor.b64  	%rd27, %rd21, %rd26;
	xor.b64  	%rd28, %rd27, %rd22;
	xor.b64  	%rd29, %rd28, %rd24;
	shr.u64 	%rd30, %rd29, 12;
	xor.b64  	%rd31, %rd30, %rd29;
	shl.b64 	%rd32, %rd31, 25;
	xor.b64  	%rd33, %rd31, %rd32;
	shr.u64 	%rd34, %rd33, 27;
	xor.b64  	%rd35, %rd29, %rd34;
	xor.b64  	%rd36, %rd35, %rd30;
	xor.b64  	%rd65, %rd36, %rd32;
	cvt.u32.u64 	%r13, %rd65;
	mul.lo.s32 	%r14, %r13, 1332534557;
	mul.hi.u32 	%r15, %r14, -8372255;
	shr.u32 	%r16, %r15, 9;
	mul.lo.s32 	%r17, %r16, 513;
	sub.s32 	%r18, %r14, %r17;
	add.s32 	%r1, %r18, 384;
	setp.ne.s32 	%p1, %r1, 857;
	@%p1 bra 	$L__BB0_4;
	cvt.u64.u32 	%rd6, %r1;
	mov.b64 	%rd66, 0;
$L__BB0_2:
	shr.u64 	%rd38, %rd65, 12;
	xor.b64  	%rd39, %rd38, %rd65;
	shl.b64 	%rd40, %rd39, 25;
	xor.b64  	%rd41, %rd39, %rd40;
	shr.u64 	%rd42, %rd41, 27;
	xor.b64  	%rd43, %rd65, %rd42;
	xor.b64  	%rd44, %rd43, %rd38;
	xor.b64  	%rd65, %rd44, %rd40;
	cvt.u16.u64 	%rs1, %rd44;
	mul.lo.s16 	%rs2, %rs1, 29;
	add.s64 	%rd10, %rd66, 1;
	add.s64 	%rd45, %rd1, %rd66;
	st.local.u8 	[%rd45], %rs2;
	cvt.s64.s32 	%rd46, %rd10;
	setp.lt.u64 	%p2, %rd46, %rd6;
	mov.u64 	%rd66, %rd10;
	@%p2 bra 	$L__BB0_2;
	ld.local.u64 	%rd47, [%rd1];
	setp.eq.s64 	%p3, %rd47, 8119832430612909086;
	ld.local.u64 	%rd48, [%rd1+8];
	setp.eq.s64 	%p4, %rd48, 1733261163083060207;
	and.pred  	%p5, %p3, %p4;
	ld.local.u64 	%rd50, [%rd1+16];
	setp.eq.s64 	%p6, %rd50, -8118630247684982182;
	and.pred  	%p7, %p5, %p6;
	ld.local.u64 	%rd52, [%rd1+24];
	setp.eq.s64 	%p8, %rd52, -2981612014301554218;
	and.pred  	%p9, %p7, %p8;
	@%p9 bra 	$L__BB0_5;
$L__BB0_4:
	ret;
$L__BB0_5:
	add.u64 	%rd54, %SP, 904;
	add.u64 	%rd55, %SPL, 904;
	mov.b64 	%rd56, 1758828330;
	st.local.u64 	[%rd55], %rd56;
	mov.u64 	%rd57, $str;
	cvta.global.u64 	%rd58, %rd57;
	{ // callseq 0, 0
	.param .b64 param0;
	st.param.b64 	[param0], %rd58;
	.param .b64 param1;
	st.param.b64 	[param1], %rd54;
	.param .b32 retval0;
	call.uni (retval0), 
	vprintf, 
	(
	param0, 
	param1
	);
	ld.param.b32 	%r19, [retval0];
	} // callseq 0
	st.local.u64 	[%rd55], %rd2;
	mov.u64 	%rd59, $str$1;
	cvta.global.u64 	%rd60, %rd59;
	{ // callseq 1, 0
	.param .b64 param0;
	st.param.b64 	[param0], %rd60;
	.param .b64 param1;
	st.param.b64 	[param1], %rd54;
	.param .b32 retval0;
	call.uni (retval0), 
	vprintf, 
	(
	param0, 
	param1
	);
	ld.param.b32 	%r21, [retval0];
	} // callseq 1
	st.local.u64 	[%rd55], %rd3;
	mov.u64 	%rd61, $str$2;
	cvta.global.u64 	%rd62, %rd61;
	{ // callseq 2, 0
	.param .b64 param0;
	st.param.b64 	[param0], %rd62;
	.param .b64 param1;
	st.param.b64 	[param1], %rd54;
	.param .b32 retval0;
	call.uni (retval0), 
	vprintf, 
	(
	param0, 
	param1
	);
	ld.param.b32 	%r23, [retval0];
	} // callseq 2
	st.local.u64 	[%rd55], %rd4;
	mov.u64 	%rd63, $str$3;
	cvta.global.u64 	%rd64, %rd63;
	{ // callseq 3, 0
	.param .b64 param0;
	st.param.b64 	[param0], %rd64;
	.param .b64 param1;
	st.param.b64 	[param1], %rd54;
	.param .b32 retval0;
	call.uni (retval0), 
	vprintf, 
	(
	param0, 
	param1
	);
	ld.param.b32 	%r25, [retval0];
	} // callseq 3
	bra.uni 	$L__BB0_4;

}


// ===== COMPILED SASS (sm_100) =====

	.target	sm_100

	.elftype	@"ET_EXEC"


//--------------------- .note.nv.tkinfo           --------------------------
	.section	.note.nv.tkinfo,"",@"SHT_NOTE"
	.sectionflags	@"SHF_NOTE_NV_TKINFO"
	.tkinfo
        /*0018*/ 	.word	0x00000002
        /*0030*/ 	.string	""
        /*0030*/ 	.string	"ptxas"
        /*0030*/ 	.string	"Cuda compilation tools, release 13.0, V13.0.88"
        /*0030*/ 	.string	"Build cuda_13.0.r13.0/compiler.36424714_0"
        /*0030*/ 	.string	"-arch sm_100 -m 64 "



//--------------------- .note.nv.cuinfo           --------------------------
	.section	.note.nv.cuinfo,"",@"SHT_NOTE"
	.sectionflags	@"SHF_NOTE_NV_CUINFO"
        /*0018*/ 	.short	0x0002
        /*001a*/ 	.short	0x0064
        /*001c*/ 	.short	0x0082
	.zero		2


//--------------------- .nv.info                  --------------------------
	.section	.nv.info,"",@"SHT_CUDA_INFO"
	.align	4


	//----- nvinfo : EIATTR_REGCOUNT
	.align		4
        /*0000*/ 	.byte	0x04, 0x2f
        /*0002*/ 	.short	(.L_16 - .L_15)
	.align		4
.L_15:
        /*0004*/ 	.word	index@(_Z5brutev)
        /*0008*/ 	.word	0x0000001c


	//----- nvinfo : EIATTR_FRAME_SIZE
	.align		4
.L_16:
        /*000c*/ 	.byte	0x04, 0x11
        /*000e*/ 	.short	(.L_18 - .L_17)
	.align		4
.L_17:
        /*0010*/ 	.word	index@(_Z5brutev)
        /*0014*/ 	.word	0x00000390


	//----- nvinfo : EIATTR_MIN_STACK_SIZE
	.align		4
.L_18:
        /*0018*/ 	.byte	0x04, 0x12
        /*001a*/ 	.short	(.L_20 - .L_19)
	.align		4
.L_19:
        /*001c*/ 	.word	index@(_Z5brutev)
        /*0020*/ 	.word	0x00000390
.L_20:


//--------------------- .nv.compat                --------------------------
	.section	.nv.compat,"",@"SHT_CUDA_COMPAT_INFO"
	.align	4
        /*0000*/ 	.byte	0x02, 0x09, 0x00, 0x00, 0x02, 0x02, 0x01, 0x00, 0x02, 0x05, 0x05, 0x00, 0x03, 0x07, 0x01, 0x01
        /*0010*/ 	.byte	0x02, 0x03, 0x00, 0x00, 0x02, 0x06, 0x01, 0x00, 0x04, 0x0b, 0x08, 0x00, 0x09, 0x00, 0x00, 0x00
        /*0020*/ 	.byte	0x00, 0x00, 0x00, 0x00


//--------------------- .nv.info._Z5brutev        --------------------------
	.section	.nv.info._Z5brutev,"",@"SHT_CUDA_INFO"
	.sectionflags	@""
	.align	4


	//----- nvinfo : EIATTR_CUDA_API_VERSION
	.align		4
        /*0000*/ 	.byte	0x04, 0x37
        /*0002*/ 	.short	(.L_22 - .L_21)
.L_21:
        /*0004*/ 	.word	0x00000082


	//----- nvinfo : EIATTR_SPARSE_MMA_MASK
	.align		4
.L_22:
        /*0008*/ 	.byte	0x03, 0x50
        /*000a*/ 	.short	0x0000


	//----- nvinfo : EIATTR_MAXREG_COUNT
	.align		4
        /*000c*/ 	.byte	0x03, 0x1b
        /*000e*/ 	.short	0x00ff


	//----- nvinfo : EIATTR_EXTERNS
	.align		4
        /*0010*/ 	.byte	0x04, 0x0f
        /*0012*/ 	.short	(.L_24 - .L_23)


	//   ....[0]....
	.align		4
.L_23:
        /*0014*/ 	.word	index@(vprintf)


	//----- nvinfo : EIATTR_MERCURY_ISA_VERSION
	.align		4
.L_24:
        /*0018*/ 	.byte	0x03, 0x5f
        /*001a*/ 	.short	0x0101


	//----- nvinfo : EIATTR_VRC_CTA_INIT_COUNT
	.align		4
        /*001c*/ 	.byte	0x02, 0x4a
	.zero		1
	.zero		1


	//----- nvinfo : EIATTR_SYSCALL_OFFSETS
	.align		4
        /*0020*/ 	.byte	0x04, 0x46
        /*0022*/ 	.short	(.L_26 - .L_25)


	//   ....[0]....
.L_25:
        /*0024*/ 	.word	0x00000790


	//   ....[1]....
        /*0028*/ 	.word	0x00000820


	//   ....[2]....
        /*002c*/ 	.word	0x000008b0


	//   ....[3]....
        /*0030*/ 	.word	0x00000940


	//----- nvinfo : EIATTR_EXIT_INSTR_OFFSETS
	.align		4
.L_26:
        /*0034*/ 	.byte	0x04, 0x1c
        /*0036*/ 	.short	(.L_28 - .L_27)


	//   ....[0]....
.L_27:
        /*0038*/ 	.word	0x000003f0


	//   ....[1]....
        /*003c*/ 	.word	0x000006b0


	//   ....[2]....
        /*0040*/ 	.word	0x00000950


	//----- nvinfo : EIATTR_CRS_STACK_SIZE
	.align		4
.L_28:
        /*0044*/ 	.byte	0x04, 0x1e
        /*0046*/ 	.short	(.L_30 - .L_29)
.L_29:
        /*0048*/ 	.word	0x00000000


	//----- nvinfo : EIATTR_SW_WAR
	.align		4
.L_30:
        /*004c*/ 	.byte	0x04, 0x36
        /*004e*/ 	.short	(.L_32 - .L_31)
.L_31:
        /*0050*/ 	.word	0x00000008
.L_32:


//--------------------- .nv.callgraph             --------------------------
	.section	.nv.callgraph,"",@"SHT_CUDA_CALLGRAPH"
	.align	4
	.sectionentsize	8
	.align		4
        /*0000*/ 	.word	0x00000000
	.align		4
        /*0004*/ 	.word	0xffffffff
	.align		4
        /*0008*/ 	.word	index@(_Z5brutev)
	.align		4
        /*000c*/ 	.word	index@(vprintf)
	.align		4
        /*0010*/ 	.word	0x00000000
	.align		4
        /*0014*/ 	.word	0xfffffffe
	.align		4
        /*0018*/ 	.word	0x00000000
	.align		4
        /*001c*/ 	.word	0xfffffffd
	.align		4
        /*0020*/ 	.word	0x00000000
	.align		4
        /*0024*/ 	.word	0xfffffffc


//--------------------- .nv.constant4             --------------------------
	.section	.nv.constant4,"a",@progbits
	.align	8
	.align		8
.nv.constant4:
        /*0000*/ 	.dword	vprintf
	.align		8
        /*0008*/ 	.dword	precalc_xorwow_matrix
	.align		8
        /*0010*/ 	.dword	precalc_xorwow_offset_matrix
	.align		8
        /*0018*/ 	.dword	mrg32k3aM1
	.align		8
        /*0020*/ 	.dword	mrg32k3aM2
	.align		8
        /*0028*/ 	.dword	mrg32k3aM1SubSeq
	.align		8
        /*0030*/ 	.dword	mrg32k3aM2SubSeq
	.align		8
        /*0038*/ 	.dword	mrg32k3aM1Seq
	.align		8
        /*0040*/ 	.dword	mrg32k3aM2Seq
	.align		8
        /*0048*/ 	.dword	constant_bits
	.align		8
        /*0050*/ 	.dword	$str
	.align		8
        /*0058*/ 	.dword	$str$1
	.align		8
        /*0060*/ 	.dword	$str$2
	.align		8
        /*0068*/ 	.dword	$str$3


//--------------------- .nv.constant3             --------------------------
	.section	.nv.constant3,"a",@progbits
	.align	8
.nv.constant3:
	.type		__cr_lgamma_table,@object
	.size		__cr_lgamma_table,(CMP - __cr_lgamma_table)
__cr_lgamma_table:
        /*0000*/ 	.byte	0x00, 0x00, 0x00, 0x00, 0x00, 0x00, 0x00, 0x00, 0x00, 0x00, 0x00, 0x00, 0x00, 0x00, 0x00, 0x00
        /*0010*/ 	.byte	0xef, 0x39, 0xfa, 0xfe, 0x42, 0x2e, 0xe6, 0x3f, 0x02, 0x20, 0x2a, 0xfa, 0x0b, 0xab, 0xfc, 0x3f
        /*0020*/ 	.byte	0xf9, 0x2c, 0x92, 0x7c, 0xa7, 0x6c, 0x09, 0x40, 0xc9, 0x79, 0x44, 0x3c, 0x64, 0x26, 0x13, 0x40
        /*0030*/ 	.byte	0xca, 0x01, 0xcf, 0x3a, 0x27, 0x51, 0x1a, 0x40, 0x30, 0xcc, 0x2d, 0xf3, 0xe1, 0x0c, 0x21, 0x40
        /*0040*/ 	.byte	0x0d, 0xb7, 0xfc, 0x82, 0x8e, 0x35, 0x25, 0x40
	.type		CMP,@object
	.size		CMP,(.L_10 - CMP)
CMP:
        /*0048*/ 	.byte	0x1e, 0x0c, 0x61, 0x2e, 0x93, 0x70, 0xaf, 0x70, 0xef, 0xd3, 0x8b, 0x38, 0xd8, 0xc7, 0x0d, 0x18
        /*0058*/ 	.byte	0x5a, 0xba, 0xfe, 0xd7, 0xcd, 0xd4, 0x54, 0x8f, 0xd6, 0xd9, 0x84, 0x95, 0xab, 0x2f, 0x9f, 0xd6
        /*0068*/ 	.byte	0x00, 0x0e, 0xb5, 0xd3, 0xce, 0x85, 0x4a, 0x8d, 0x1b, 0x6f, 0x80, 0xdc, 0x0a, 0xa3, 0x7b, 0x14
        /*0078*/ 	.byte	0x37, 0xa2, 0xc1, 0xbe, 0x83, 0x86, 0xcc, 0xe9, 0xcd, 0xac, 0xbc, 0x08, 0x34, 0xd9, 0x25, 0xf3
        /*0088*/ 	.byte	0x8c, 0x67, 0xd6, 0xb8, 0x43, 0x8e, 0x3a, 0xa8, 0x8d, 0x9e, 0xad, 0xca, 0xfb, 0xd0, 0x13, 0x69
        /*0098*/ 	.byte	0x83, 0x1d, 0xdb, 0x9b, 0xea, 0x95, 0xdc, 0x26, 0x73, 0x2a, 0xfb, 0x97, 0xf1, 0x09, 0x81, 0xb7
        /*00a8*/ 	.byte	0x8d, 0x92, 0xa1, 0x69, 0x5d, 0x81, 0x8a, 0x52, 0x14, 0x1f, 0xbe, 0x7f, 0x6c, 0xd1
.L_10:


//--------------------- .text._Z5brutev           --------------------------
	.section	.text._Z5brutev,"ax",@progbits
	.align	128
        .global         _Z5brutev
        .type           _Z5brutev,@function
        .size           _Z5brutev,(.L_x_6 - _Z5brutev)
        .other          _Z5brutev,@"STO_CUDA_ENTRY STV_DEFAULT"
_Z5brutev:
.text._Z5brutev:
[----:B------:R-:W0:Y:S01]  /*0000*/  LDC R1, c[0x0][0x37c] ;  /* 0x0000df00ff017b82 */ /* 0x000e220000000800 */
[----:B------:R-:W1:Y:S01]  /*0010*/  S2R R7, SR_CTAID.Y ;  /* 0x0000000000077919 */ /* 0x000e620000002600 */
[----:B------:R-:W2:Y:S06]  /*0020*/  LDCU UR4, c[0x0][0x2fc] ;  /* 0x00005f80ff0477ac */ /* 0x000eac0008000800 */
[----:B------:R-:W1:Y:S01]  /*0030*/  S2UR UR7, SR_CTAID.X ;  /* 0x00000000000779c3 */ /* 0x000e620000002500 */
[----:B0-----:R-:W-:Y:S01]  /*0040*/  VIADD R1, R1, 0xfffffc70 ;  /* 0xfffffc7001017836 */ /* 0x001fe20000000000 */
[----:B------:R-:W0:Y:S01]  /*0050*/  S2R R5, SR_TID.Y ;  /* 0x0000000000057919 */ /* 0x000e220000002200 */
[----:B------:R-:W3:Y:S01]  /*0060*/  LDCU UR5, c[0x0][0x360] ;  /* 0x00006c00ff0577ac */ /* 0x000ee20008000800 */
[----:B------:R-:W3:Y:S01]  /*0070*/  S2R R3, SR_TID.X ;  /* 0x0000000000037919 */ /* 0x000ee20000002100 */
[----:B------:R-:W0:Y:S03]  /*0080*/  LDCU UR6, c[0x0][0x364] ;  /* 0x00006c80ff0677ac */ /* 0x000e260008000800 */
[----:B------:R-:W1:Y:S01]  /*0090*/  LDC R0, c[0x0][0x370] ;  /* 0x0000dc00ff007b82 */ /* 0x000e620000000800 */
[----:B------:R-:W4:Y:S01]  /*00a0*/  S2R R22, SR_CTAID.Z ;  /* 0x0000000000167919 */ /* 0x000f220000002700 */
[----:B-1----:R-:W-:-:S04]  /*00b0*/  IMAD R0, R0, R7, UR7 ;  /* 0x0000000700007e24 */ /* 0x002fc8000f8e0207 */
[----:B0-----:R-:W-:-:S04]  /*00c0*/  IMAD R0, R0, UR6, R5 ;  /* 0x0000000600007c24 */ /* 0x001fc8000f8e0205 */
[----:B---3--:R-:W-:-:S04]  /*00d0*/  IMAD R0, R0, UR5, R3 ;  /* 0x0000000500007c24 */ /* 0x008fc8000f8e0203 */
[----:B------:R-:W-:-:S05]  /*00e0*/  IMAD.WIDE.U32 R2, R0, 0x1000, RZ ;  /* 0x0000100000027825 */ /* 0x000fca00078e00ff */
[----:B------:R-:W-:Y:S02]  /*00f0*/  LOP3.LUT R19, R3, 0x7000, RZ, 0xfc, !PT ;  /* 0x0000700003137812 */ /* 0x000fe400078efcff */
[----:B----4-:R-:W-:Y:S02]  /*0100*/  LOP3.LUT R16, R22, 0x6c0, R2, 0x1e, !PT ;  /* 0x000006c016107812 */ /* 0x010fe400078e1e02 */
[----:B------:R-:W-:-:S04]  /*0110*/  LOP3.LUT R17, R19, 0x68d5972a, RZ, 0x3c, !PT ;  /* 0x68d5972a13117812 */ /* 0x000fc800078e3cff */
[--C-:B------:R-:W-:Y:S02]  /*0120*/  SHF.R.U64 R9, R16, 0xc, R17.reuse ;  /* 0x0000000c10097819 */ /* 0x100fe40000001211 */
[----:B------:R-:W-:Y:S02]  /*0130*/  SHF.R.U32.HI R11, RZ, 0xc, R17 ;  /* 0x0000000cff0b7819 */ /* 0x000fe40000011611 */
[----:B------:R-:W-:Y:S02]  /*0140*/  LOP3.LUT R7, R9, R16, RZ, 0x3c, !PT ;  /* 0x0000001009077212 */ /* 0x000fe400078e3cff */
[----:B------:R-:W-:-:S04]  /*0150*/  LOP3.LUT R0, R11, 0x68d5972a, R19, 0x96, !PT ;  /* 0x68d5972a0b007812 */ /* 0x000fc800078e9613 */
[C---:B------:R-:W-:Y:S01]  /*0160*/  SHF.L.U64.HI R4, R7.reuse, 0x19, R0 ;  /* 0x0000001907047819 */ /* 0x040fe20000010200 */
[----:B------:R-:W-:-:S03]  /*0170*/  IMAD.SHL.U32 R7, R7, 0x2000000, RZ ;  /* 0x0200000007077824 */ /* 0x000fc600078e00ff */
[----:B------:R-:W-:Y:S02]  /*0180*/  LOP3.LUT R0, R0, R4, RZ, 0x3c, !PT ;  /* 0x0000000400007212 */ /* 0x000fe400078e3cff */
[----:B------:R-:W-:Y:S02]  /*0190*/  LOP3.LUT R5, R7, R9, R16, 0x96, !PT ;  /* 0x0000000907057212 */ /* 0x000fe400078e9610 */
[--C-:B------:R-:W-:Y:S02]  /*01a0*/  SHF.R.U32.HI R13, RZ, 0x1b, R0.reuse ;  /* 0x0000001bff0d7819 */ /* 0x100fe40000011600 */
[----:B------:R-:W-:Y:S02]  /*01b0*/  SHF.R.U64 R5, R5, 0x1b, R0 ;  /* 0x0000001b05057819 */ /* 0x000fe40000001200 */
[----:B------:R-:W-:Y:S02]  /*01c0*/  LOP3.LUT R13, R13, 0x68d5972a, R19, 0x96, !PT ;  /* 0x68d5972a0d0d7812 */ /* 0x000fe400078e9613 */
[----:B------:R-:W-:-:S02]  /*01d0*/  LOP3.LUT R10, R9, R16, R5, 0x96, !PT ;  /* 0x00000010090a7212 */ /* 0x000fc400078e9605 */
[----:B------:R-:W-:Y:S02]  /*01e0*/  LOP3.LUT R13, R4, R13, R11, 0x96, !PT ;  /* 0x0000000d040d7212 */ /* 0x000fe400078e960b */
[----:B------:R-:W-:Y:S02]  /*01f0*/  LOP3.LUT R10, R10, R7, RZ, 0x3c, !PT ;  /* 0x000000070a0a7212 */ /* 0x000fe400078e3cff */
[--C-:B------:R-:W-:Y:S02]  /*0200*/  SHF.R.U32.HI R8, RZ, 0xc, R13.reuse ;  /* 0x0000000cff087819 */ /* 0x100fe4000001160d */
[----:B------:R-:W-:Y:S02]  /*0210*/  SHF.R.U64 R7, R10, 0xc, R13 ;  /* 0x0000000c0a077819 */ /* 0x000fe4000000120d */
[----:B------:R-:W-:Y:S02]  /*0220*/  LOP3.LUT R5, R8, R13, RZ, 0x3c, !PT ;  /* 0x0000000d08057212 */ /* 0x000fe400078e3cff */
[----:B------:R-:W-:-:S05]  /*0230*/  LOP3.LUT R6, R7, R10, RZ, 0x3c, !PT ;  /* 0x0000000a07067212 */ /* 0x000fca00078e3cff */
[C---:B------:R-:W-:Y:S01]  /*0240*/  IMAD.SHL.U32 R4, R6.reuse, 0x2000000, RZ ;  /* 0x0200000006047824 */ /* 0x040fe200078e00ff */
[----:B------:R-:W-:-:S04]  /*0250*/  SHF.L.U64.HI R6, R6, 0x19, R5 ;  /* 0x0000001906067819 */ /* 0x000fc80000010205 */
[----:B------:R-:W-:Y:S02]  /*0260*/  LOP3.LUT R9, R4, R7, R10, 0x96, !PT ;  /* 0x0000000704097212 */ /* 0x000fe400078e960a */
[----:B------:R-:W-:-:S04]  /*0270*/  LOP3.LUT R0, R6, R8, R13, 0x96, !PT ;  /* 0x0000000806007212 */ /* 0x000fc800078e960d */
[--C-:B------:R-:W-:Y:S02]  /*0280*/  SHF.R.U64 R9, R9, 0x1b, R0.reuse ;  /* 0x0000001b09097819 */ /* 0x100fe40000001200 */
[----:B------:R-:W-:Y:S02]  /*0290*/  SHF.R.U32.HI R11, RZ, 0x1b, R0 ;  /* 0x0000001bff0b7819 */ /* 0x000fe40000011600 */
[----:B------:R-:W-:Y:S02]  /*02a0*/  LOP3.LUT R9, R7, R10, R9, 0x96, !PT ;  /* 0x0000000a07097212 */ /* 0x000fe400078e9609 */
[----:B------:R-:W-:Y:S02]  /*02b0*/  LOP3.LUT R11, R8, R13, R11, 0x96, !PT ;  /* 0x0000000d080b7212 */ /* 0x000fe400078e960b */
[----:B------:R-:W-:Y:S02]  /*02c0*/  LOP3.LUT R9, R9, R4, RZ, 0x3c, !PT ;  /* 0x0000000409097212 */ /* 0x000fe400078e3cff */
[----:B------:R-:W-:-:S04]  /*02d0*/  LOP3.LUT R11, R11, R6, RZ, 0x3c, !PT ;  /* 0x000000060b0b7212 */ /* 0x000fc800078e3cff */
[--C-:B------:R-:W-:Y:S02]  /*02e0*/  SHF.R.U64 R0, R9, 0xc, R11.reuse ;  /* 0x0000000c09007819 */ /* 0x100fe4000000120b */
[----:B------:R-:W-:Y:S02]  /*02f0*/  SHF.R.U32.HI R8, RZ, 0xc, R11 ;  /* 0x0000000cff087819 */ /* 0x000fe4000001160b */
[----:B------:R-:W-:Y:S02]  /*0300*/  LOP3.LUT R6, R0, R9, RZ, 0x3c, !PT ;  /* 0x0000000900067212 */ /* 0x000fe400078e3cff */
[----:B------:R-:W-:-:S03]  /*0310*/  LOP3.LUT R7, R8, R11, RZ, 0x3c, !PT ;  /* 0x0000000b08077212 */ /* 0x000fc600078e3cff */
[C---:B------:R-:W-:Y:S01]  /*0320*/  IMAD.SHL.U32 R5, R6.reuse, 0x2000000, RZ ;  /* 0x0200000006057824 */ /* 0x040fe200078e00ff */
[----:B------:R-:W-:-:S04]  /*0330*/  SHF.L.U64.HI R6, R6, 0x19, R7 ;  /* 0x0000001906067819 */ /* 0x000fc80000010207 */
[----:B------:R-:W-:Y:S02]  /*0340*/  LOP3.LUT R10, R5, R0, R9, 0x96, !PT ;  /* 0x00000000050a7212 */ /* 0x000fe400078e9609 */
[----:B------:R-:W-:-:S04]  /*0350*/  LOP3.LUT R13, R6, R8, R11, 0x96, !PT ;  /* 0x00000008060d7212 */ /* 0x000fc800078e960b */
[----:B------:R-:W-:-:S04]  /*0360*/  SHF.R.U64 R10, R10, 0x1b, R13 ;  /* 0x0000001b0a0a7819 */ /* 0x000fc8000000120d */
[----:B------:R-:W-:-:S04]  /*0370*/  LOP3.LUT R10, R0, R9, R10, 0x96, !PT ;  /* 0x00000009000a7212 */ /* 0x000fc800078e960a */
[----:B------:R-:W-:-:S05]  /*0380*/  LOP3.LUT R10, R10, R5, RZ, 0x3c, !PT ;  /* 0x000000050a0a7212 */ /* 0x000fca00078e3cff */
[----:B------:R-:W-:-:S04]  /*0390*/  IMAD R0, R10, 0x4f6cdd1d, RZ ;  /* 0x4f6cdd1d0a007824 */ /* 0x000fc800078e02ff */
[----:B------:R-:W-:-:S05]  /*03a0*/  IMAD.HI.U32 R4, R0, -0x7fc01f, RZ ;  /* 0xff803fe100047827 */ /* 0x000fca00078e00ff */
[----:B------:R-:W-:-:S05]  /*03b0*/  SHF.R.U32.HI R5, RZ, 0x9, R4 ;  /* 0x00000009ff057819 */ /* 0x000fca0000011604 */
[----:B------:R-:W-:-:S04]  /*03c0*/  IMAD R5, R5, -0x201, R0 ;  /* 0xfffffdff05057824 */ /* 0x000fc800078e0200 */
[----:B------:R-:W-:-:S05]  /*03d0*/  VIADD R5, R5, 0x180 ;  /* 0x0000018005057836 */ /* 0x000fca0000000000 */
[----:B------:R-:W-:-:S13]  /*03e0*/  ISETP.NE.AND P0, PT, R5, 0x359, PT ;  /* 0x000003590500780c */ /* 0x000fda0003f05270 */
[----:B--2---:R-:W-:Y:S05]  /*03f0*/  @P0 EXIT ;  /* 0x000000000000094d */ /* 0x004fea0003800000 */
[----:B------:R-:W0:Y:S01]  /*0400*/  LDC R0, c[0x0][0x2f8] ;  /* 0x0000be00ff007b82 */ /* 0x000e220000000800 */
[----:B------:R-:W-:Y:S01]  /*0410*/  SHF.R.U32.HI R13, RZ, 0x1b, R13 ;  /* 0x0000001bff0d7819 */ /* 0x000fe2000001160d */
[----:B------:R-:W-:Y:S01]  /*0420*/  IMAD.MOV.U32 R23, RZ, RZ, RZ ;  /* 0x000000ffff177224 */ /* 0x000fe200078e00ff */
[----:B------:R-:W-:Y:S01]  /*0430*/  LOP3.LUT R18, R2, 0x6c0, RZ, 0xfc, !PT ;  /* 0x000006c002127812 */ /* 0x000fe200078efcff */
[----:B------:R-:W-:Y:S01]  /*0440*/  IMAD.MOV.U32 R2, RZ, RZ, RZ ;  /* 0x000000ffff027224 */ /* 0x000fe200078e00ff */
[----:B------:R-:W-:-:S04]  /*0450*/  LOP3.LUT R13, R8, R11, R13, 0x96, !PT ;  /* 0x0000000b080d7212 */ /* 0x000fc800078e960d */
[----:B------:R-:W-:-:S07]  /*0460*/  LOP3.LUT R13, R13, R6, RZ, 0x3c, !PT ;  /* 0x000000060d0d7212 */ /* 0x000fce00078e3cff */
.L_x_0:
[--C-:B-1----:R-:W-:Y:S01]  /*0470*/  SHF.R.U64 R3, R10, 0xc, R13.reuse ;  /* 0x0000000c0a037819 */ /* 0x102fe2000000120d */
[----:B------:R-:W-:Y:S01]  /*0480*/  VIADD R5, R2, 0x1 ;  /* 0x0000000102057836 */ /* 0x000fe20000000000 */
[----:B------:R-:W-:Y:S02]  /*0490*/  SHF.R.U32.HI R8, RZ, 0xc, R13 ;  /* 0x0000000cff087819 */ /* 0x000fe4000001160d */
[----:B------:R-:W-:Y:S02]  /*04a0*/  LOP3.LUT R11, R3, R10, RZ, 0x3c, !PT ;  /* 0x0000000a030b7212 */ /* 0x000fe400078e3cff */
[----:B------:R-:W-:Y:S02]  /*04b0*/  LOP3.LUT R4, R8, R13, RZ, 0x3c, !PT ;  /* 0x0000000d08047212 */ /* 0x000fe400078e3cff */
[----:B------:R-:W-:Y:S01]  /*04c0*/  ISETP.GE.U32.AND P0, PT, R5, 0x359, PT ;  /* 0x000003590500780c */ /* 0x000fe20003f06070 */
[C---:B------:R-:W-:Y:S01]  /*04d0*/  IMAD.SHL.U32 R9, R11.reuse, 0x2000000, RZ ;  /* 0x020000000b097824 */ /* 0x040fe200078e00ff */
[----:B------:R-:W-:Y:S01]  /*04e0*/  SHF.L.U64.HI R11, R11, 0x19, R4 ;  /* 0x000000190b0b7819 */ /* 0x000fe20000010204 */
[----:B------:R-:W-:Y:S01]  /*04f0*/  IMAD.IADD R4, R1, 0x1, R2 ;  /* 0x0000000101047824 */ /* 0x000fe200078e0202 */
[----:B------:R-:W-:-:S02]  /*0500*/  SHF.R.S32.HI R2, RZ, 0x1f, R5 ;  /* 0x0000001fff027819 */ /* 0x000fc40000011405 */
[----:B------:R-:W-:Y:S02]  /*0510*/  LOP3.LUT R6, R9, R3, R10, 0x96, !PT ;  /* 0x0000000309067212 */ /* 0x000fe400078e960a */
[----:B------:R-:W-:Y:S02]  /*0520*/  LOP3.LUT R7, R11, R8, R13, 0x96, !PT ;  /* 0x000000080b077212 */ /* 0x000fe400078e960d */
[----:B------:R-:W-:Y:S02]  /*0530*/  ISETP.GE.U32.AND.EX P0, PT, R2, RZ, PT, P0 ;  /* 0x000000ff0200720c */ /* 0x000fe40003f06100 */
[--C-:B------:R-:W-:Y:S02]  /*0540*/  SHF.R.U64 R6, R6, 0x1b, R7.reuse ;  /* 0x0000001b06067819 */ /* 0x100fe40000001207 */
[----:B------:R-:W-:Y:S02]  /*0550*/  SHF.R.U32.HI R7, RZ, 0x1b, R7 ;  /* 0x0000001bff077819 */ /* 0x000fe40000011607 */
[----:B------:R-:W-:-:S02]  /*0560*/  LOP3.LUT R6, R3, R10, R6, 0x96, !PT ;  /* 0x0000000a03067212 */ /* 0x000fc400078e9606 */
[----:B------:R-:W-:Y:S02]  /*0570*/  LOP3.LUT R2, R8, R13, R7, 0x96, !PT ;  /* 0x0000000d08027212 */ /* 0x000fe400078e9607 */
[----:B------:R-:W-:Y:S02]  /*0580*/  PRMT R3, R6, 0x9910, RZ ;  /* 0x0000991006037816 */ /* 0x000fe400000000ff */
[----:B------:R-:W-:Y:S01]  /*0590*/  LOP3.LUT R13, R2, R11, RZ, 0x3c, !PT ;  /* 0x0000000b020d7212 */ /* 0x000fe200078e3cff */
[----:B------:R-:W-:Y:S01]  /*05a0*/  IMAD.MOV.U32 R2, RZ, RZ, R5 ;  /* 0x000000ffff027224 */ /* 0x000fe200078e0005 */
[----:B------:R-:W-:Y:S01]  /*05b0*/  LOP3.LUT R10, R6, R9, RZ, 0x3c, !PT ;  /* 0x00000009060a7212 */ /* 0x000fe200078e3cff */
[----:B------:R-:W-:-:S05]  /*05c0*/  IMAD R3, R3, 0x1d, RZ ;  /* 0x0000001d03037824 */ /* 0x000fca00078e02ff */
[----:B------:R1:W-:Y:S01]  /*05d0*/  STL.U8 [R4], R3 ;  /* 0x0000000304007387 */ /* 0x0003e20000100000 */
[----:B------:R-:W-:Y:S05]  /*05e0*/  @!P0 BRA `(.L_x_0) ;  /* 0xfffffffc00a08947 */ /* 0x000fea000383ffff */
[----:B------:R-:W2:Y:S04]  /*05f0*/  LDL.64 R8, [R1+0x8] ;  /* 0x0000080001087983 */ /* 0x000ea80000100a00 */
[----:B-1----:R-:W3:Y:S04]  /*0600*/  LDL.64 R2, [R1] ;  /* 0x0000000001027983 */ /* 0x002ee80000100a00 */
[----:B------:R-:W4:Y:S04]  /*0610*/  LDL.64 R4, [R1+0x10] ;  /* 0x0000100001047983 */ /* 0x000f280000100a00 */
[----:B------:R-:W5:Y:S01]  /*0620*/  LDL.64 R6, [R1+0x18] ;  /* 0x0000180001067983 */ /* 0x000f620000100a00 */
[----:B--2---:R-:W-:-:S04]  /*0630*/  ISETP.NE.U32.AND P2, PT, R8, 0x388bd3ef, PT ;  /* 0x388bd3ef0800780c */ /* 0x004fc80003f45070 */
[----:B------:R-:W-:Y:S02]  /*0640*/  ISETP.NE.AND.EX P2, PT, R9, 0x180dc7d8, PT, P2 ;  /* 0x180dc7d80900780c */ /* 0x000fe40003f45320 */
[----:B---3--:R-:W-:Y:S02]  /*0650*/  ISETP.EQ.U32.AND P0, PT, R2, 0x2e610c1e, PT ;  /* 0x2e610c1e0200780c */ /* 0x008fe40003f02070 */
[----:B----4-:R-:W-:Y:S02]  /*0660*/  ISETP.EQ.U32.AND P1, PT, R4, -0x280145a6, PT ;  /* 0xd7feba5a0400780c */ /* 0x010fe40003f22070 */
[----:B------:R-:W-:Y:S02]  /*0670*/  ISETP.EQ.AND.EX P2, PT, R3, 0x70af7093, !P2, P0 ;  /* 0x70af70930300780c */ /* 0x000fe40005742300 */
[----:B-----5:R-:W-:Y:S02]  /*0680*/  ISETP.EQ.U32.AND P0, PT, R6, -0x6a7b262a, PT ;  /* 0x9584d9d60600780c */ /* 0x020fe40003f02070 */
[----:B------:R-:W-:-:S04]  /*0690*/  ISETP.EQ.AND.EX P1, PT, R5, -0x70ab2b33, P2, P1 ;  /* 0x8f54d4cd0500780c */ /* 0x000fc80001722310 */
[----:B------:R-:W-:-:S13]  /*06a0*/  ISETP.EQ.AND.EX P0, PT, R7, -0x2960d055, P1, P0 ;  /* 0xd69f2fab0700780c */ /* 0x000fda0000f02300 */
[----:B------:R-:W-:Y:S05]  /*06b0*/  @!P0 EXIT ;  /* 0x000000000000894d */ /* 0x000fea0003800000 */
[----:B------:R-:W-:Y:S01]  /*06c0*/  IMAD.MOV.U32 R10, RZ, RZ, 0x68d5972a ;  /* 0x68d5972aff0a7424 */ /* 0x000fe200078e00ff */
[----:B------:R-:W-:Y:S01]  /*06d0*/  MOV R2, 0x0 ;  /* 0x0000000000027802 */ /* 0x000fe20000000f00 */
[----:B------:R-:W-:Y:S01]  /*06e0*/  IMAD.MOV.U32 R11, RZ, RZ, 0x0 ;  /* 0x00000000ff0b7424 */ /* 0x000fe200078e00ff */
[----:B------:R-:W1:Y:S01]  /*06f0*/  LDCU.64 UR6, c[0x4][0x50] ;  /* 0x01000a00ff0677ac */ /* 0x000e620008000a00 */
[----:B0-----:R-:W-:Y:S01]  /*0700*/  IADD3 R25, P0, P1, R1, 0x388, R0 ;  /* 0x0000038801197810 */ /* 0x001fe2000791e000 */
[----:B------:R0:W2:Y:S02]  /*0710*/  LDC.64 R8, c[0x4][R2] ;  /* 0x0100000002087b82 */ /* 0x0000a40000000a00 */
[----:B------:R0:W-:Y:S01]  /*0720*/  STL.64 [R1+0x388], R10 ;  /* 0x0003880a01007387 */ /* 0x0001e20000100a00 */
[----:B------:R-:W-:Y:S01]  /*0730*/  IADD3.X R24, PT, PT, RZ, UR4, RZ, P0, P1 ;  /* 0x00000004ff187c10 */ /* 0x000fe200087e24ff */
[----:B------:R-:W-:-:S04]  /*0740*/  IMAD.MOV.U32 R6, RZ, RZ, R25 ;  /* 0x000000ffff067224 */ /* 0x000fc800078e0019 */
[----:B------:R-:W-:Y:S02]  /*0750*/  IMAD.MOV.U32 R7, RZ, RZ, R24 ;  /* 0x000000ffff077224 */ /* 0x000fe400078e0018 */
[----:B-1----:R-:W-:Y:S02]  /*0760*/  IMAD.U32 R4, RZ, RZ, UR6 ;  /* 0x00000006ff047e24 */ /* 0x002fe4000f8e00ff */
[----:B0-----:R-:W-:-:S07]  /*0770*/  IMAD.U32 R5, RZ, RZ, UR7 ;  /* 0x00000007ff057e24 */ /* 0x001fce000f8e00ff */
[----:B------:R-:W-:-:S07]  /*0780*/  LEPC R20, `(.L_x_1) ;  /* 0x000000001014794e */ /* 0x000fce0000000000 */
[----:B--2---:R-:W-:Y:S05]  /*0790*/  CALL.ABS.NOINC R8 ;  /* 0x0000000008007343 */ /* 0x004fea0003c00000 */
.L_x_1:
[----:B------:R0:W-:Y:S01]  /*07a0*/  STL.64 [R1+0x388], R22 ;  /* 0x0003881601007387 */ /* 0x0001e20000100a00 */
[----:B------:R0:W1:Y:S01]  /*07b0*/  LDC.64 R8, c[0x4][R2] ;  /* 0x0100000002087b82 */ /* 0x0000620000000a00 */
[----:B------:R-:W2:Y:S01]  /*07c0*/  LDCU.64 UR4, c[0x4][0x58] ;  /* 0x01000b00ff0477ac */ /* 0x000ea20008000a00 */
[----:B------:R-:W-:Y:S02]  /*07d0*/  IMAD.MOV.U32 R6, RZ, RZ, R25 ;  /* 0x000000ffff067224 */ /* 0x000fe400078e0019 */
[----:B------:R-:W-:Y:S02]  /*07e0*/  IMAD.MOV.U32 R7, RZ, RZ, R24 ;  /* 0x000000ffff077224 */ /* 0x000fe400078e0018 */
[----:B--2---:R-:W-:Y:S02]  /*07f0*/  IMAD.U32 R4, RZ, RZ, UR4 ;  /* 0x00000004ff047e24 */ /* 0x004fe4000f8e00ff */
[----:B0-----:R-:W-:-:S07]  /*0800*/  IMAD.U32 R5, RZ, RZ, UR5 ;  /* 0x00000005ff057e24 */ /* 0x001fce000f8e00ff */
[----:B------:R-:W-:-:S07]  /*0810*/  LEPC R20, `(.L_x_2) ;  /* 0x000000001014794e */ /* 0x000fce0000000000 */
[----:B-1----:R-:W-:Y:S05]  /*0820*/  CALL.ABS.NOINC R8 ;  /* 0x0000000008007343 */ /* 0x002fea0003c00000 */
.L_x_2:
[----:B------:R0:W1:Y:S01]  /*0830*/  LDC.64 R8, c[0x4][R2] ;  /* 0x0100000002087b82 */ /* 0x0000620000000a00 */
[----:B------:R0:W-:Y:S01]  /*0840*/  STL.64 [R1+0x388], R18 ;  /* 0x0003881201007387 */ /* 0x0001e20000100a00 */
[----:B------:R-:W2:Y:S01]  /*0850*/  LDCU.64 UR4, c[0x4][0x60] ;  /* 0x01000c00ff0477ac */ /* 0x000ea20008000a00 */
[----:B------:R-:W-:Y:S02]  /*0860*/  IMAD.MOV.U32 R6, RZ, RZ, R25 ;  /* 0x000000ffff067224 */ /* 0x000fe400078e0019 */
[----:B------:R-:W-:Y:S02]  /*0870*/  IMAD.MOV.U32 R7, RZ, RZ, R24 ;  /* 0x000000ffff077224 */ /* 0x000fe400078e0018 */
[----:B--2---:R-:W-:Y:S02]  /*0880*/  IMAD.U32 R4, RZ, RZ, UR4 ;  /* 0x00000004ff047e24 */ /* 0x004fe4000f8e00ff */
[----:B0-----:R-:W-:-:S07]  /*0890*/  IMAD.U32 R5, RZ, RZ, UR5 ;  /* 0x00000005ff057e24 */ /* 0x001fce000f8e00ff */
[----:B------:R-:W-:-:S07]  /*08a0*/  LEPC R20, `(.L_x_3) ;  /* 0x000000001014794e */ /* 0x000fce0000000000 */
[----:B-1----:R-:W-:Y:S05]  /*08b0*/  CALL.ABS.NOINC R8 ;  /* 0x0000000008007343 */ /* 0x002fea0003c00000 */
.L_x_3:
[----:B------:R-:W0:Y:S01]  /*08c0*/  LDC.64 R2, c[0x4][R2] ;  /* 0x0100000002027b82 */ /* 0x000e220000000a00 */
[----:B------:R1:W-:Y:S01]  /*08d0*/  STL.64 [R1+0x388], R16 ;  /* 0x0003881001007387 */ /* 0x0003e20000100a00 */
[----:B------:R-:W2:Y:S01]  /*08e0*/  LDCU.64 UR4, c[0x4][0x68] ;  /* 0x01000d00ff0477ac */ /* 0x000ea20008000a00 */
[----:B------:R-:W-:Y:S02]  /*08f0*/  IMAD.MOV.U32 R6, RZ, RZ, R25 ;  /* 0x000000ffff067224 */ /* 0x000fe400078e0019 */
[----:B------:R-:W-:Y:S02]  /*0900*/  IMAD.MOV.U32 R7, RZ, RZ, R24 ;  /* 0x000000ffff077224 */ /* 0x000fe400078e0018 */
[----:B--2---:R-:W-:Y:S02]  /*0910*/  IMAD.U32 R4, RZ, RZ, UR4 ;  /* 0x00000004ff047e24 */ /* 0x004fe4000f8e00ff */
[----:B-1----:R-:W-:-:S07]  /*0920*/  IMAD.U32 R5, RZ, RZ, UR5 ;  /* 0x00000005ff057e24 */ /* 0x002fce000f8e00ff */
[----:B------:R-:W-:-:S07]  /*0930*/  LEPC R20, `(.L_x_4) ;  /* 0x000000001014794e */ /* 0x000fce0000000000 */
[----:B0-----:R-:W-:Y:S05]  /*0940*/  CALL.ABS.NOINC R2 ;  /* 0x0000000002007343 */ /* 0x001fea0003c00000 */
.L_x_4:
[----:B------:R-:W-:Y:S05]  /*0950*/  EXIT ;  /* 0x000000000000794d */ /* 0x000fea0003800000 */
.L_x_5:
[----:B------:R-:W-:-:S00]  /*0960*/  BRA `(.L_x_5) ;  /* 0xfffffffc00fc7947 */ /* 0x000fc0000383ffff */
[----:B------:R-:W-:-:S00]  /*0970*/  NOP ;  /* 0x0000000000007918 */ /* 0x000fc00000000000 */
        /* <DEDUP_REMOVED lines=8> */
.L_x_6:


//--------------------- .nv.global.init           --------------------------
	.section	.nv.global.init,"aw",@progbits
	.align	4
.nv.global.init:
	.type		mrg32k3aM1SubSeq,@object
	.size		mrg32k3aM1SubSeq,(mrg32k3aM2SubSeq - mrg32k3aM1SubSeq)
mrg32k3aM1SubSeq:
        /*0000*/ 	.byte	0x0b, 0xcc, 0xee, 0x04, 0x73, 0x29, 0x8b, 0x6f, 0xf6, 0x53, 0x03, 0xf6, 0x23, 0xf6, 0xea, 0xda
        /* <DEDUP_REMOVED lines=125> */
	.type		mrg32k3aM2SubSeq,@object
	.size		mrg32k3aM2SubSeq,(mrg32k3aM1 - mrg32k3aM2SubSeq)
mrg32k3aM2SubSeq:
        /* <DEDUP_REMOVED lines=126> */
	.type		mrg32k3aM1,@object
	.size		mrg32k3aM1,(mrg32k3aM1Seq - mrg32k3aM1)
mrg32k3aM1:
        /* <DEDUP_REMOVED lines=144> */
	.type		mrg32k3aM1Seq,@object
	.size		mrg32k3aM1Seq,(mrg32k3aM2 - mrg32k3aM1Seq)
mrg32k3aM1Seq:
        /* <DEDUP_REMOVED lines=144> */
	.type		mrg32k3aM2,@object
	.size		mrg32k3aM2,(mrg32k3aM2Seq - mrg32k3aM2)
mrg32k3aM2:
        /* <DEDUP_REMOVED lines=144> */
	.type		mrg32k3aM2Seq,@object
	.size		mrg32k3aM2Seq,(precalc_xorwow_matrix - mrg32k3aM2Seq)
mrg32k3aM2Seq:
        /* <DEDUP_REMOVED lines=144> */
	.type		precalc_xorwow_matrix,@object
	.size		precalc_xorwow_matrix,(precalc_xorwow_offset_matrix - precalc_xorwow_matrix)
precalc_xorwow_matrix:
        /* <DEDUP_REMOVED lines=6400> */
	.type		precalc_xorwow_offset_matrix,@object
	.size		precalc_xorwow_offset_matrix,($str$1 - precalc_xorwow_offset_matrix)
precalc_xorwow_offset_matrix:
        /* <DEDUP_REMOVED lines=6400> */
	.type		$str$1,@object
	.size		$str$1,($str$2 - $str$1)
$str$1:
        /*353c0*/ 	.byte	0x46, 0x6f, 0x75, 0x6e, 0x64, 0x21, 0x20, 0x50, 0x69, 0x64, 0x3a, 0x20, 0x25, 0x6c, 0x6c, 0x78
        /*353d0*/ 	.byte	0x0a, 0x00
	.type		$str$2,@object
	.size		$str$2,($str - $str$2)
$str$2:
        /*353d2*/ 	.byte	0x46, 0x6f, 0x75, 0x6e, 0x64, 0x21, 0x20, 0x41, 0x64, 0x64, 0x72, 0x3a, 0x20, 0x25, 0x6c, 0x6c
        /*353e2*/ 	.byte	0x78, 0x0a, 0x00
	.type		$str,@object
	.size		$str,($str$3 - $str)
$str:
        /*353e5*/ 	.byte	0x46, 0x6f, 0x75, 0x6e, 0x64, 0x21, 0x20, 0x54, 0x69, 0x6d, 0x65, 0x3a, 0x20, 0x25, 0x6c, 0x6c
        /*353f5*/ 	.byte	0x78, 0x0a, 0x00
	.type		$str$3,@object
	.size		$str$3,(constant_bits - $str$3)
$str$3:
        /*353f8*/ 	.byte	0x46, 0x6f, 0x75, 0x6e, 0x64, 0x21, 0x20, 0x53, 0x74, 0x61, 0x74, 0x65, 0x3a, 0x20, 0x25, 0x6c
        /*35408*/ 	.byte	0x6c, 0x78, 0x0a, 0x00
	.type		constant_bits,@object
	.size		constant_bits,(.L_9 - constant_bits)
constant_bits:
        /*3540c*/ 	.byte	0x01, 0x00, 0x01, 0x01, 0x00, 0x01, 0x00, 0x00, 0x01, 0x00, 0x01, 0x01, 0x01, 0x00, 0x00, 0x01
        /*3541c*/ 	.byte	0x01, 0x00, 0x01, 0x01, 0x00, 0x00, 0x01, 0x00, 0x00, 0x01, 0x01, 0x00, 0x01, 0x00, 0x01, 0x00
        /*3542c*/ 	.byte	0x01, 0x00, 0x00, 0x01, 0x01, 0x01, 0x00, 0x01, 0x00, 0x00, 0x00, 0x01, 0x01, 0x01, 0x00, 0x01
        /*3543c*/ 	.byte	0x00, 0x00, 0x00, 0x00, 0x00, 0x00, 0x00, 0x00, 0x00, 0x00, 0x00, 0x00, 0x00, 0x00, 0x00, 0x00
.L_9:


//--------------------- .nv.shared.reserved.0     --------------------------
	.section	.nv.shared.reserved.0,"aw",@nobits
	.weak		__nv_reservedSMEM_offset_0_alias
	.size		__nv_reservedSMEM_offset_0_alias, 0, 64
	.other		__nv_reservedSMEM_offset_0_alias,@"STO_CUDA_RESERVED_SHARED STV_DEFAULT"
__nv_reservedSMEM_offset_0_alias:
	.zero		0
	.zero		64


//--------------------- .nv.constant0._Z5brutev   --------------------------
	.section	.nv.constant0._Z5brutev,"a",@progbits
	.sectionflags	@""
	.align	4
.nv.constant0._Z5brutev:
	.zero		896


//--------------------- SYMBOLS --------------------------

	.type		.nv.reservedSmem.offset0,@object
	.size		.nv.reservedSmem.offset0,0x4
	.type		vprintf,@function
